//
// Generated by NVIDIA NVVM Compiler
//
// Compiler Build ID: CL-36424714
// Cuda compilation tools, release 13.0, V13.0.88
// Based on NVVM 20.0.0
//

.version 9.0
.target sm_100
.address_size 64

	// .globl	_Z4initiiiPd

.visible .entry _Z4initiiiPd(
	.param .u32 _Z4initiiiPd_param_0,
	.param .u32 _Z4initiiiPd_param_1,
	.param .u32 _Z4initiiiPd_param_2,
	.param .u64 .ptr .align 1 _Z4initiiiPd_param_3
)
{
	.reg .pred 	%p<12>;
	.reg .b32 	%r<40>;
	.reg .b64 	%rd<29>;

	ld.param.u32 	%r22, [_Z4initiiiPd_param_0];
	ld.param.u32 	%r23, [_Z4initiiiPd_param_1];
	ld.param.u32 	%r24, [_Z4initiiiPd_param_2];
	ld.param.u64 	%rd6, [_Z4initiiiPd_param_3];
	cvta.to.global.u64 	%rd1, %rd6;
	mov.u32 	%r25, %tid.x;
	mov.u32 	%r26, %ctaid.x;
	mov.u32 	%r1, %ntid.x;
	mad.lo.s32 	%r34, %r26, %r1, %r25;
	setp.ge.s32 	%p1, %r34, %r24;
	@%p1 bra 	$L__BB0_17;
	min.s32 	%r27, %r23, %r22;
	setp.lt.s32 	%p2, %r27, 1;
	@%p2 bra 	$L__BB0_17;
	and.b32  	%r3, %r22, 7;
	add.s32 	%r4, %r3, -1;
	and.b32  	%r5, %r22, 3;
	and.b32  	%r6, %r22, 2147483640;
	and.b32  	%r7, %r22, 1;
	neg.s32 	%r8, %r6;
	add.s64 	%rd2, %rd1, 32;
	mov.u32 	%r28, %nctaid.x;
	mul.lo.s32 	%r9, %r1, %r28;
$L__BB0_3:
	mov.b32 	%r35, 0;
$L__BB0_4:
	setp.lt.u32 	%p3, %r22, 8;
	mul.lo.s32 	%r12, %r35, %r22;
	mov.b32 	%r38, 0;
	@%p3 bra 	$L__BB0_7;
	mul.wide.u32 	%rd7, %r12, 8;
	add.s64 	%rd28, %rd2, %rd7;
	mov.u32 	%r36, %r8;
$L__BB0_6:
	.pragma "nounroll";
	mov.b64 	%rd8, 0;
	st.global.u64 	[%rd28+-32], %rd8;
	st.global.u64 	[%rd28+-24], %rd8;
	st.global.u64 	[%rd28+-16], %rd8;
	st.global.u64 	[%rd28+-8], %rd8;
	st.global.u64 	[%rd28], %rd8;
	st.global.u64 	[%rd28+8], %rd8;
	st.global.u64 	[%rd28+16], %rd8;
	st.global.u64 	[%rd28+24], %rd8;
	add.s32 	%r36, %r36, 8;
	add.s64 	%rd28, %rd28, 64;
	setp.eq.s32 	%p4, %r36, 0;
	mov.u32 	%r38, %r6;
	@%p4 bra 	$L__BB0_7;
	bra.uni 	$L__BB0_6;
$L__BB0_7:
	setp.eq.s32 	%p5, %r3, 0;
	@%p5 bra 	$L__BB0_15;
	setp.lt.u32 	%p6, %r4, 3;
	@%p6 bra 	$L__BB0_10;
	add.s32 	%r31, %r38, %r12;
	mul.wide.u32 	%rd9, %r31, 8;
	add.s64 	%rd10, %rd1, %rd9;
	mov.b64 	%rd11, 0;
	st.global.u64 	[%rd10], %rd11;
	cvt.u64.u32 	%rd12, %r12;
	cvt.u64.u32 	%rd13, %r38;
	add.s64 	%rd14, %rd13, %rd12;
	shl.b64 	%rd15, %rd14, 3;
	add.s64 	%rd16, %rd1, %rd15;
	st.global.u64 	[%rd16+8], %rd11;
	st.global.u64 	[%rd16+16], %rd11;
	st.global.u64 	[%rd16+24], %rd11;
	add.s32 	%r38, %r38, 4;
$L__BB0_10:
	setp.eq.s32 	%p7, %r5, 0;
	@%p7 bra 	$L__BB0_15;
	setp.eq.s32 	%p8, %r5, 1;
	@%p8 bra 	$L__BB0_13;
	add.s32 	%r32, %r38, %r12;
	mul.wide.u32 	%rd17, %r32, 8;
	add.s64 	%rd18, %rd1, %rd17;
	mov.b64 	%rd19, 0;
	st.global.u64 	[%rd18], %rd19;
	cvt.u64.u32 	%rd20, %r12;
	cvt.u64.u32 	%rd21, %r38;
	add.s64 	%rd22, %rd21, %rd20;
	shl.b64 	%rd23, %rd22, 3;
	add.s64 	%rd24, %rd1, %rd23;
	st.global.u64 	[%rd24+8], %rd19;
	add.s32 	%r38, %r38, 2;
$L__BB0_13:
	setp.eq.s32 	%p9, %r7, 0;
	@%p9 bra 	$L__BB0_15;
	add.s32 	%r33, %r38, %r12;
	mul.wide.u32 	%rd25, %r33, 8;
	add.s64 	%rd26, %rd1, %rd25;
	mov.b64 	%rd27, 0;
	st.global.u64 	[%rd26], %rd27;
$L__BB0_15:
	add.s32 	%r35, %r35, 1;
	setp.ne.s32 	%p10, %r35, %r23;
	@%p10 bra 	$L__BB0_4;
	add.s32 	%r34, %r34, %r9;
	setp.lt.s32 	%p11, %r34, %r24;
	@%p11 bra 	$L__BB0_3;
$L__BB0_17:
	ret;

}


// ===== COMPILED SASS (sm_100) =====

	.target	sm_100

	.elftype	@"ET_EXEC"


//--------------------- .note.nv.tkinfo           --------------------------
	.section	.note.nv.tkinfo,"",@"SHT_NOTE"
	.sectionflags	@"SHF_NOTE_NV_TKINFO"
	.tkinfo
        /*0018*/ 	.word	0x00000002
        /*0030*/ 	.string	""
        /*0030*/ 	.string	"ptxas"
        /*0030*/ 	.string	"Cuda compilation tools, release 13.0, V13.0.88"
        /*0030*/ 	.string	"Build cuda_13.0.r13.0/compiler.36424714_0"
        /*0030*/ 	.string	"-arch sm_100 -m 64 "



//--------------------- .note.nv.cuinfo           --------------------------
	.section	.note.nv.cuinfo,"",@"SHT_NOTE"
	.sectionflags	@"SHF_NOTE_NV_CUINFO"
        /*0018*/ 	.short	0x0002
        /*001a*/ 	.short	0x0064
        /*001c*/ 	.short	0x0082
	.zero		2


//--------------------- .nv.info                  --------------------------
	.section	.nv.info,"",@"SHT_CUDA_INFO"
	.align	4


	//----- nvinfo : EIATTR_REGCOUNT
	.align		4
        /*0000*/ 	.byte	0x04, 0x2f
        /*0002*/ 	.short	(.L_1 - .L_0)
	.align		4
.L_0:
        /*0004*/ 	.word	index@(_Z4initiiiPd)
        /*0008*/ 	.word	0x00000015


	//----- nvinfo : EIATTR_FRAME_SIZE
	.align		4
.L_1:
        /*000c*/ 	.byte	0x04, 0x11
        /*000e*/ 	.short	(.L_3 - .L_2)
	.align		4
.L_2:
        /*0010*/ 	.word	index@(_Z4initiiiPd)
        /*0014*/ 	.word	0x00000000


	//----- nvinfo : EIATTR_MIN_STACK_SIZE
	.align		4
.L_3:
        /*0018*/ 	.byte	0x04, 0x12
        /*001a*/ 	.short	(.L_5 - .L_4)
	.align		4
.L_4:
        /*001c*/ 	.word	index@(_Z4initiiiPd)
        /*0020*/ 	.word	0x00000000
.L_5:


//--------------------- .nv.compat                --------------------------
	.section	.nv.compat,"",@"SHT_CUDA_COMPAT_INFO"
	.align	4
        /*0000*/ 	.byte	0x02, 0x09, 0x00, 0x00, 0x02, 0x02, 0x01, 0x00, 0x02, 0x05, 0x05, 0x00, 0x03, 0x07, 0x01, 0x01
        /*0010*/ 	.byte	0x02, 0x03, 0x00, 0x00, 0x02, 0x06, 0x01, 0x00, 0x04, 0x0b, 0x08, 0x00, 0x09, 0x00, 0x00, 0x00
        /*0020*/ 	.byte	0x00, 0x00, 0x00, 0x00


//--------------------- .nv.info._Z4initiiiPd     --------------------------
	.section	.nv.info._Z4initiiiPd,"",@"SHT_CUDA_INFO"
	.sectionflags	@""
	.align	4


	//----- nvinfo : EIATTR_CUDA_API_VERSION
	.align		4
        /*0000*/ 	.byte	0x04, 0x37
        /*0002*/ 	.short	(.L_7 - .L_6)
.L_6:
        /*0004*/ 	.word	0x00000082


	//----- nvinfo : EIATTR_KPARAM_INFO
	.align		4
.L_7:
        /*0008*/ 	.byte	0x04, 0x17
        /*000a*/ 	.short	(.L_9 - .L_8)
.L_8:
        /*000c*/ 	.word	0x00000000
        /*0010*/ 	.short	0x0003
        /*0012*/ 	.short	0x0010
        /*0014*/ 	.byte	0x00, 0xf5, 0x21, 0x00


	//----- nvinfo : EIATTR_KPARAM_INFO
	.align		4
.L_9:
        /*0018*/ 	.byte	0x04, 0x17
        /*001a*/ 	.short	(.L_11 - .L_10)
.L_10:
        /*001c*/ 	.word	0x00000000
        /*0020*/ 	.short	0x0002
        /*0022*/ 	.short	0x0008
        /*0024*/ 	.byte	0x00, 0xf0, 0x11, 0x00


	//----- nvinfo : EIATTR_KPARAM_INFO
	.align		4
.L_11:
        /*0028*/ 	.byte	0x04, 0x17
        /*002a*/ 	.short	(.L_13 - .L_12)
.L_12:
        /*002c*/ 	.word	0x00000000
        /*0030*/ 	.short	0x0001
        /*0032*/ 	.short	0x0004
        /*0034*/ 	.byte	0x00, 0xf0, 0x11, 0x00


	//----- nvinfo : EIATTR_KPARAM_INFO
	.align		4
.L_13:
        /*0038*/ 	.byte	0x04, 0x17
        /*003a*/ 	.short	(.L_15 - .L_14)
.L_14:
        /*003c*/ 	.word	0x00000000
        /*0040*/ 	.short	0x0000
        /*0042*/ 	.short	0x0000
        /*0044*/ 	.byte	0x00, 0xf0, 0x11, 0x00


	//----- nvinfo : EIATTR_SPARSE_MMA_MASK
	.align		4
.L_15:
        /*0048*/ 	.byte	0x03, 0x50
        /*004a*/ 	.short	0x0000


	//----- nvinfo : EIATTR_MAXREG_COUNT
	.align		4
        /*004c*/ 	.byte	0x03, 0x1b
        /*004e*/ 	.short	0x00ff


	//----- nvinfo : EIATTR_MERCURY_ISA_VERSION
	.align		4
        /*0050*/ 	.byte	0x03, 0x5f
        /*0052*/ 	.short	0x0101


	//----- nvinfo : EIATTR_VRC_CTA_INIT_COUNT
	.align		4
        /*0054*/ 	.byte	0x02, 0x4a
	.zero		1
	.zero		1


	//----- nvinfo : EIATTR_EXIT_INSTR_OFFSETS
	.align		4
        /*0058*/ 	.byte	0x04, 0x1c
        /*005a*/ 	.short	(.L_17 - .L_16)


	//   ....[0]....
.L_16:
        /*005c*/ 	.word	0x00000070


	//   ....[1]....
        /*0060*/ 	.word	0x000000b0


	//   ....[2]....
        /*0064*/ 	.word	0x000005f0


	//----- nvinfo : EIATTR_CRS_STACK_SIZE
	.align		4
.L_17:
        /*0068*/ 	.byte	0x04, 0x1e
        /*006a*/ 	.short	(.L_19 - .L_18)
.L_18:
        /*006c*/ 	.word	0x00000000


	//----- nvinfo : EIATTR_CBANK_PARAM_SIZE
	.align		4
.L_19:
        /*0070*/ 	.byte	0x03, 0x19
        /*0072*/ 	.short	0x0018


	//----- nvinfo : EIATTR_PARAM_CBANK
	.align		4
        /*0074*/ 	.byte	0x04, 0x0a
        /*0076*/ 	.short	(.L_21 - .L_20)
	.align		4
.L_20:
        /*0078*/ 	.word	index@(.nv.constant0._Z4initiiiPd)
        /*007c*/ 	.short	0x0380
        /*007e*/ 	.short	0x0018


	//----- nvinfo : EIATTR_SW_WAR
	.align		4
.L_21:
        /*0080*/ 	.byte	0x04, 0x36
        /*0082*/ 	.short	(.L_23 - .L_22)
.L_22:
        /*0084*/ 	.word	0x00000008
.L_23:


//--------------------- .nv.callgraph             --------------------------
	.section	.nv.callgraph,"",@"SHT_CUDA_CALLGRAPH"
	.align	4
	.sectionentsize	8
	.align		4
        /*0000*/ 	.word	0x00000000
	.align		4
        /*0004*/ 	.word	0xffffffff
	.align		4
        /*0008*/ 	.word	0x00000000
	.align		4
        /*000c*/ 	.word	0xfffffffe
	.align		4
        /*0010*/ 	.word	0x00000000
	.align		4
        /*0014*/ 	.word	0xfffffffd
	.align		4
        /*0018*/ 	.word	0x00000000
	.align		4
        /*001c*/ 	.word	0xfffffffc


//--------------------- .text._Z4initiiiPd        --------------------------
	.section	.text._Z4initiiiPd,"ax",@progbits
	.align	128
        .global         _Z4initiiiPd
        .type           _Z4initiiiPd,@function
        .size           _Z4initiiiPd,(.L_x_8 - _Z4initiiiPd)
        .other          _Z4initiiiPd,@"STO_CUDA_ENTRY STV_DEFAULT"
_Z4initiiiPd:
.text._Z4initiiiPd:
[----:B------:R-:W-:Y:S01]  /*0000*/  LDC R1, c[0x0][0x37c] ;  /* 0x0000df00ff017b82 */ /* 0x000fe20000000800 */
[----:B------:R-:W0:Y:S07]  /*0010*/  S2R R3, SR_TID.X ;  /* 0x0000000000037919 */ /* 0x000e2e0000002100 */
[----:B------:R-:W0:Y:S01]  /*0020*/  S2UR UR4, SR_CTAID.X ;  /* 0x00000000000479c3 */ /* 0x000e220000002500 */
[----:B------:R-:W1:Y:S07]  /*0030*/  LDCU UR5, c[0x0][0x388] ;  /* 0x00007100ff0577ac */ /* 0x000e6e0008000800 */
[----:B------:R-:W0:Y:S02]  /*0040*/  LDC R4, c[0x0][0x360] ;  /* 0x0000d800ff047b82 */ /* 0x000e240000000800 */
[----:B0-----:R-:W-:-:S05]  /*0050*/  IMAD R3, R4, UR4, R3 ;  /* 0x0000000404037c24 */ /* 0x001fca000f8e0203 */
[----:B-1----:R-:W-:-:S13]  /*0060*/  ISETP.GE.AND P0, PT, R3, UR5, PT ;  /* 0x0000000503007c0c */ /* 0x002fda000bf06270 */
[----:B------:R-:W-:Y:S05]  /*0070*/  @P0 EXIT ;  /* 0x000000000000094d */ /* 0x000fea0003800000 */
[----:B------:R-:W0:Y:S02]  /*0080*/  LDC.64 R6, c[0x0][0x380] ;  /* 0x0000e000ff067b82 */ /* 0x000e240000000a00 */
[----:B0-----:R-:W-:-:S04]  /*0090*/  VIMNMX R0, PT, PT, R7, R6, PT ;  /* 0x0000000607007248 */ /* 0x001fc80003fe0100 */
[----:B------:R-:W-:-:S13]  /*00a0*/  ISETP.GE.AND P0, PT, R0, 0x1, PT ;  /* 0x000000010000780c */ /* 0x000fda0003f06270 */
[----:B------:R-:W-:Y:S05]  /*00b0*/  @!P0 EXIT ;  /* 0x000000000000894d */ /* 0x000fea0003800000 */
[----:B------:R-:W0:Y:S01]  /*00c0*/  LDCU.64 UR4, c[0x0][0x390] ;  /* 0x00007200ff0477ac */ /* 0x000e220008000a00 */
[C---:B------:R-:W-:Y:S02]  /*00d0*/  LOP3.LUT R13, R6.reuse, 0x7, RZ, 0xc0, !PT ;  /* 0x00000007060d7812 */ /* 0x040fe400078ec0ff */
[----:B------:R-:W-:Y:S01]  /*00e0*/  LOP3.LUT R2, R6, 0x3, RZ, 0xc0, !PT ;  /* 0x0000000306027812 */ /* 0x000fe200078ec0ff */
[----:B------:R-:W1:Y:S02]  /*00f0*/  LDCU UR6, c[0x0][0x370] ;  /* 0x00006e00ff0677ac */ /* 0x000e640008000800 */
[----:B------:R-:W-:Y:S01]  /*0100*/  VIADD R0, R13, 0xffffffff ;  /* 0xffffffff0d007836 */ /* 0x000fe20000000000 */
[----:B------:R-:W2:Y:S04]  /*0110*/  LDCU.64 UR8, c[0x0][0x358] ;  /* 0x00006b00ff0877ac */ /* 0x000ea80008000a00 */
[----:B------:R-:W-:-:S02]  /*0120*/  ISETP.GE.U32.AND P1, PT, R0, 0x3, PT ;  /* 0x000000030000780c */ /* 0x000fc40003f26070 */
[----:B------:R-:W-:Y:S01]  /*0130*/  LOP3.LUT R0, R6, 0x7ffffff8, RZ, 0xc0, !PT ;  /* 0x7ffffff806007812 */ /* 0x000fe200078ec0ff */
[----:B0-----:R-:W-:-:S04]  /*0140*/  UIADD3 UR4, UP0, UPT, UR4, 0x20, URZ ;  /* 0x0000002004047890 */ /* 0x001fc8000ff1e0ff */
[----:B------:R-:W-:Y:S02]  /*0150*/  IMAD.MOV R5, RZ, RZ, -R0 ;  /* 0x000000ffff057224 */ /* 0x000fe400078e0a00 */
[----:B-1----:R-:W-:Y:S01]  /*0160*/  IMAD R4, R4, UR6, RZ ;  /* 0x0000000604047c24 */ /* 0x002fe2000f8e02ff */
[----:B------:R-:W-:-:S12]  /*0170*/  UIADD3.X UR5, UPT, UPT, URZ, UR5, URZ, UP0, !UPT ;  /* 0x00000005ff057290 */ /* 0x000fd800087fe4ff */
.L_x_6:
[----:B0-----:R-:W0:Y:S01]  /*0180*/  LDCU UR6, c[0x0][0x388] ;  /* 0x00007100ff0677ac */ /* 0x001e220008000800 */
[----:B------:R-:W-:Y:S02]  /*0190*/  IMAD.IADD R3, R4, 0x1, R3 ;  /* 0x0000000104037824 */ /* 0x000fe400078e0203 */
[----:B------:R-:W-:-:S03]  /*01a0*/  IMAD.MOV.U32 R6, RZ, RZ, RZ ;  /* 0x000000ffff067224 */ /* 0x000fc600078e00ff */
[----:B01-34-:R-:W-:-:S13]  /*01b0*/  ISETP.GE.AND P2, PT, R3, UR6, PT ;  /* 0x0000000603007c0c */ /* 0x01bfda000bf46270 */
.L_x_5:
[----:B0--3--:R-:W0:Y:S01]  /*01c0*/  LDC.64 R8, c[0x0][0x380] ;  /* 0x0000e000ff087b82 */ /* 0x009e220000000a00 */
[----:B------:R-:W-:Y:S01]  /*01d0*/  IMAD.MOV.U32 R12, RZ, RZ, RZ ;  /* 0x000000ffff0c7224 */ /* 0x000fe200078e00ff */
[----:B0-----:R-:W-:Y:S01]  /*01e0*/  ISETP.GE.U32.AND P3, PT, R8, 0x8, PT ;  /* 0x000000080800780c */ /* 0x001fe20003f66070 */
[C---:B------:R-:W-:Y:S01]  /*01f0*/  IMAD R7, R6.reuse, R8, RZ ;  /* 0x0000000806077224 */ /* 0x040fe200078e02ff */
[----:B------:R-:W-:-:S04]  /*0200*/  IADD3 R6, PT, PT, R6, 0x1, RZ ;  /* 0x0000000106067810 */ /* 0x000fc80007ffe0ff */
[----:B------:R-:W-:-:S07]  /*0210*/  ISETP.NE.AND P0, PT, R6, R9, PT ;  /* 0x000000090600720c */ /* 0x000fce0003f05270 */
[----:B-1--4-:R-:W-:Y:S06]  /*0220*/  @!P3 BRA `(.L_x_0) ;  /* 0x000000000058b947 */ /* 0x012fec0003800000 */
[----:B------:R-:W-:Y:S01]  /*0230*/  IMAD.U32 R10, RZ, RZ, UR4 ;  /* 0x00000004ff0a7e24 */ /* 0x000fe2000f8e00ff */
[----:B------:R-:W-:Y:S01]  /*0240*/  MOV R9, R5 ;  /* 0x0000000500097202 */ /* 0x000fe20000000f00 */
[----:B------:R-:W-:Y:S02]  /*0250*/  IMAD.U32 R11, RZ, RZ, UR5 ;  /* 0x00000005ff0b7e24 */ /* 0x000fe4000f8e00ff */
[----:B------:R-:W-:-:S04]  /*0260*/  IMAD.WIDE.U32 R10, R7, 0x8, R10 ;  /* 0x00000008070a7825 */ /* 0x000fc800078e000a */
[----:B------:R-:W-:Y:S02]  /*0270*/  IMAD.MOV.U32 R12, RZ, RZ, R10 ;  /* 0x000000ffff0c7224 */ /* 0x000fe400078e000a */
[----:B------:R-:W-:-:S07]  /*0280*/  IMAD.MOV.U32 R15, RZ, RZ, R11 ;  /* 0x000000ffff0f7224 */ /* 0x000fce00078e000b */
.L_x_1:
[----:B0-----:R-:W-:Y:S01]  /*0290*/  IMAD.MOV.U32 R10, RZ, RZ, R12 ;  /* 0x000000ffff0a7224 */ /* 0x001fe200078e000c */
[----:B------:R-:W-:Y:S01]  /*02a0*/  MOV R11, R15 ;  /* 0x0000000f000b7202 */ /* 0x000fe20000000f00 */
[----:B------:R-:W-:-:S03]  /*02b0*/  VIADD R9, R9, 0x8 ;  /* 0x0000000809097836 */ /* 0x000fc60000000000 */
[----:B------:R-:W-:Y:S01]  /*02c0*/  IADD3 R12, P4, PT, R10, 0x40, RZ ;  /* 0x000000400a0c7810 */ /* 0x000fe20007f9e0ff */
[----:B--2---:R0:W-:Y:S01]  /*02d0*/  STG.E.64 desc[UR8][R10.64+-0x20], RZ ;  /* 0xffffe0ff0a007986 */ /* 0x0041e2000c101b08 */
[----:B------:R-:W-:-:S03]  /*02e0*/  ISETP.NE.AND P3, PT, R9, RZ, PT ;  /* 0x000000ff0900720c */ /* 0x000fc60003f65270 */
[----:B------:R0:W-:Y:S01]  /*02f0*/  STG.E.64 desc[UR8][R10.64+-0x18], RZ ;  /* 0xffffe8ff0a007986 */ /* 0x0001e2000c101b08 */
[----:B------:R-:W-:-:S03]  /*0300*/  IMAD.X R15, RZ, RZ, R11, P4 ;  /* 0x000000ffff0f7224 */ /* 0x000fc600020e060b */
[----:B------:R0:W-:Y:S04]  /*0310*/  STG.E.64 desc[UR8][R10.64+-0x10], RZ ;  /* 0xfffff0ff0a007986 */ /* 0x0001e8000c101b08 */
[----:B------:R0:W-:Y:S04]  /*0320*/  STG.E.64 desc[UR8][R10.64+-0x8], RZ ;  /* 0xfffff8ff0a007986 */ /* 0x0001e8000c101b08 */
[----:B------:R0:W-:Y:S04]  /*0330*/  STG.E.64 desc[UR8][R10.64], RZ ;  /* 0x000000ff0a007986 */ /* 0x0001e8000c101b08 */
[----:B------:R0:W-:Y:S04]  /*0340*/  STG.E.64 desc[UR8][R10.64+0x8], RZ ;  /* 0x000008ff0a007986 */ /* 0x0001e8000c101b08 */
[----:B------:R0:W-:Y:S04]  /*0350*/  STG.E.64 desc[UR8][R10.64+0x10], RZ ;  /* 0x000010ff0a007986 */ /* 0x0001e8000c101b08 */
[----:B------:R0:W-:Y:S01]  /*0360*/  STG.E.64 desc[UR8][R10.64+0x18], RZ ;  /* 0x000018ff0a007986 */ /* 0x0001e2000c101b08 */
[----:B------:R-:W-:Y:S05]  /*0370*/  @P3 BRA `(.L_x_1) ;  /* 0xfffffffc00c43947 */ /* 0x000fea000383ffff */
[----:B------:R-:W-:-:S07]  /*0380*/  IMAD.MOV.U32 R12, RZ, RZ, R0 ;  /* 0x000000ffff0c7224 */ /* 0x000fce00078e0000 */
.L_x_0:
[----:B------:R-:W-:-:S13]  /*0390*/  ISETP.NE.AND P3, PT, R13, RZ, PT ;  /* 0x000000ff0d00720c */ /* 0x000fda0003f65270 */
[----:B------:R-:W-:Y:S05]  /*03a0*/  @!P3 BRA `(.L_x_2) ;  /* 0x000000000088b947 */ /* 0x000fea0003800000 */
[----:B------:R-:W-:Y:S01]  /*03b0*/  ISETP.NE.AND P3, PT, R2, RZ, PT ;  /* 0x000000ff0200720c */ /* 0x000fe20003f65270 */
[----:B------:R-:W-:-:S12]  /*03c0*/  @!P1 BRA `(.L_x_3) ;  /* 0x0000000000349947 */ /* 0x000fd80003800000 */
[----:B0-----:R-:W0:Y:S01]  /*03d0*/  LDC.64 R10, c[0x0][0x390] ;  /* 0x0000e400ff0a7b82 */ /* 0x001e220000000a00 */
[CC--:B------:R-:W-:Y:S02]  /*03e0*/  IADD3 R16, P4, PT, R7.reuse, R12.reuse, RZ ;  /* 0x0000000c07107210 */ /* 0x0c0fe40007f9e0ff */
[----:B------:R-:W-:Y:S01]  /*03f0*/  IADD3 R9, PT, PT, R7, R12, RZ ;  /* 0x0000000c07097210 */ /* 0x000fe20007ffe0ff */
[----:B------:R-:W-:Y:S02]  /*0400*/  VIADD R12, R12, 0x4 ;  /* 0x000000040c0c7836 */ /* 0x000fe40000000000 */
[----:B------:R-:W-:Y:S02]  /*0410*/  IMAD.X R17, RZ, RZ, RZ, P4 ;  /* 0x000000ffff117224 */ /* 0x000fe400020e06ff */
[----:B------:R-:W1:Y:S01]  /*0420*/  LDC.64 R14, c[0x0][0x390] ;  /* 0x0000e400ff0e7b82 */ /* 0x000e620000000a00 */
[----:B0-----:R-:W-:-:S04]  /*0430*/  LEA R10, P4, R16, R10, 0x3 ;  /* 0x0000000a100a7211 */ /* 0x001fc800078818ff */
[----:B------:R-:W-:Y:S01]  /*0440*/  LEA.HI.X R11, R16, R11, R17, 0x3, P4 ;  /* 0x0000000b100b7211 */ /* 0x000fe200020f1c11 */
[----:B-1----:R-:W-:-:S05]  /*0450*/  IMAD.WIDE.U32 R14, R9, 0x8, R14 ;  /* 0x00000008090e7825 */ /* 0x002fca00078e000e */
[----:B--2---:R1:W-:Y:S04]  /*0460*/  STG.E.64 desc[UR8][R14.64], RZ ;  /* 0x000000ff0e007986 */ /* 0x0043e8000c101b08 */
[----:B------:R1:W-:Y:S04]  /*0470*/  STG.E.64 desc[UR8][R10.64+0x8], RZ ;  /* 0x000008ff0a007986 */ /* 0x0003e8000c101b08 */
[----:B------:R1:W-:Y:S04]  /*0480*/  STG.E.64 desc[UR8][R10.64+0x10], RZ ;  /* 0x000010ff0a007986 */ /* 0x0003e8000c101b08 */
[----:B------:R1:W-:Y:S02]  /*0490*/  STG.E.64 desc[UR8][R10.64+0x18], RZ ;  /* 0x000018ff0a007986 */ /* 0x0003e4000c101b08 */
.L_x_3:
[----:B------:R-:W-:Y:S05]  /*04a0*/  @!P3 BRA `(.L_x_2) ;  /* 0x000000000048b947 */ /* 0x000fea0003800000 */
[----:B------:R-:W-:Y:S02]  /*04b0*/  LOP3.LUT P3, RZ, R8, 0x1, RZ, 0xc0, !PT ;  /* 0x0000000108ff7812 */ /* 0x000fe4000786c0ff */
[----:B------:R-:W-:-:S11]  /*04c0*/  ISETP.NE.AND P4, PT, R2, 0x1, PT ;  /* 0x000000010200780c */ /* 0x000fd60003f85270 */
[----:B------:R-:W3:Y:S02]  /*04d0*/  @P3 LDC.64 R8, c[0x0][0x390] ;  /* 0x0000e400ff083b82 */ /* 0x000ee40000000a00 */
[----:B------:R-:W-:Y:S05]  /*04e0*/  @!P4 BRA `(.L_x_4) ;  /* 0x00000000002cc947 */ /* 0x000fea0003800000 */
[----:B01----:R-:W0:Y:S01]  /*04f0*/  LDC.64 R10, c[0x0][0x390] ;  /* 0x0000e400ff0a7b82 */ /* 0x003e220000000a00 */
[C---:B------:R-:W-:Y:S01]  /*0500*/  IADD3 R16, P4, PT, R7.reuse, R12, RZ ;  /* 0x0000000c07107210 */ /* 0x040fe20007f9e0ff */
[----:B------:R-:W-:Y:S02]  /*0510*/  IMAD.IADD R17, R7, 0x1, R12 ;  /* 0x0000000107117824 */ /* 0x000fe400078e020c */
[----:B------:R-:W-:Y:S01]  /*0520*/  VIADD R12, R12, 0x2 ;  /* 0x000000020c0c7836 */ /* 0x000fe20000000000 */
[----:B------:R-:W-:-:S03]  /*0530*/  IADD3.X R18, PT, PT, RZ, RZ, RZ, P4, !PT ;  /* 0x000000ffff127210 */ /* 0x000fc600027fe4ff */
[----:B------:R-:W1:Y:S01]  /*0540*/  LDC.64 R14, c[0x0][0x390] ;  /* 0x0000e400ff0e7b82 */ /* 0x000e620000000a00 */
[----:B0-----:R-:W-:-:S04]  /*0550*/  LEA R10, P4, R16, R10, 0x3 ;  /* 0x0000000a100a7211 */ /* 0x001fc800078818ff */
[----:B------:R-:W-:Y:S01]  /*0560*/  LEA.HI.X R11, R16, R11, R18, 0x3, P4 ;  /* 0x0000000b100b7211 */ /* 0x000fe200020f1c12 */
[----:B-1----:R-:W-:-:S05]  /*0570*/  IMAD.WIDE.U32 R14, R17, 0x8, R14 ;  /* 0x00000008110e7825 */ /* 0x002fca00078e000e */
[----:B--2---:R4:W-:Y:S04]  /*0580*/  STG.E.64 desc[UR8][R14.64], RZ ;  /* 0x000000ff0e007986 */ /* 0x0049e8000c101b08 */
[----:B------:R4:W-:Y:S02]  /*0590*/  STG.E.64 desc[UR8][R10.64+0x8], RZ ;  /* 0x000008ff0a007986 */ /* 0x0009e4000c101b08 */
.L_x_4:
[----:B------:R-:W-:-:S04]  /*05a0*/  @P3 IMAD.IADD R7, R7, 0x1, R12 ;  /* 0x0000000107073824 */ /* 0x000fc800078e020c */
[----:B---3--:R-:W-:-:S05]  /*05b0*/  @P3 IMAD.WIDE.U32 R8, R7, 0x8, R8 ;  /* 0x0000000807083825 */ /* 0x008fca00078e0008 */
[----:B--2---:R3:W-:Y:S02]  /*05c0*/  @P3 STG.E.64 desc[UR8][R8.64], RZ ;  /* 0x000000ff08003986 */ /* 0x0047e4000c101b08 */
.L_x_2:
[----:B------:R-:W-:Y:S05]  /*05d0*/  @P0 BRA `(.L_x_5) ;  /* 0xfffffff800f80947 */ /* 0x000fea000383ffff */
[----:B------:R-:W-:Y:S05]  /*05e0*/  @!P2 BRA `(.L_x_6) ;  /* 0xfffffff800e4a947 */ /* 0x000fea000383ffff */
[----:B--2---:R-:W-:Y:S05]  /*05f0*/  EXIT ;  /* 0x000000000000794d */ /* 0x004fea0003800000 */
.L_x_7:
[----:B------:R-:W-:-:S00]  /*0600*/  BRA `(.L_x_7) ;  /* 0xfffffffc00fc7947 */ /* 0x000fc0000383ffff */
[----:B------:R-:W-:-:S00]  /*0610*/  NOP ;  /* 0x0000000000007918 */ /* 0x000fc00000000000 */
        /* <DEDUP_REMOVED lines=14> */
.L_x_8:


//--------------------- .nv.shared.reserved.0     --------------------------
	.section	.nv.shared.reserved.0,"aw",@nobits
	.weak		__nv_reservedSMEM_offset_0_alias
	.size		__nv_reservedSMEM_offset_0_alias, 0, 64
	.other		__nv_reservedSMEM_offset_0_alias,@"STO_CUDA_RESERVED_SHARED STV_DEFAULT"
__nv_reservedSMEM_offset_0_alias:
	.zero		0
	.zero		64


//--------------------- .nv.constant0._Z4initiiiPd --------------------------
	.section	.nv.constant0._Z4initiiiPd,"a",@progbits
	.sectionflags	@""
	.align	4
.nv.constant0._Z4initiiiPd:
	.zero		920


//--------------------- SYMBOLS --------------------------

	.type		.nv.reservedSmem.offset0,@object
	.size		.nv.reservedSmem.offset0,0x4
